	.headerflags	@"EF_CUDA_TEXMODE_UNIFIED EF_CUDA_64BIT_ADDRESS EF_CUDA_ACCELERATORS EF_CUDA_SM90 EF_CUDA_VIRTUAL_SM(EF_CUDA_SM90)"
	.elftype	@"ET_EXEC"


//--------------------- .nv.info                  --------------------------
	.section	.nv.info,"",@"SHT_CUDA_INFO"
	.align	4


	//----- nvinfo : EIATTR_REGCOUNT
	.align		4
        /*0000*/ 	.byte	0x04, 0x2f
        /*0002*/ 	.short	(.L_3 - .L_2)
	.align		4
.L_2:
        /*0004*/ 	.word	index@(triton_poi_fused__native_batch_norm_legit_no_training_cat_relu_53)
        /*0008*/ 	.word	0x00000022


	//----- nvinfo : EIATTR_MIN_STACK_SIZE
	.align		4
.L_3:
        /*000c*/ 	.byte	0x04, 0x12
        /*000e*/ 	.short	(.L_5 - .L_4)
	.align		4
.L_4:
        /*0010*/ 	.word	index@(triton_poi_fused__native_batch_norm_legit_no_training_cat_relu_53)
        /*0014*/ 	.word	0x00000000


	//----- nvinfo : EIATTR_FRAME_SIZE
	.align		4
.L_5:
        /*0018*/ 	.byte	0x04, 0x11
        /*001a*/ 	.short	(.L_7 - .L_6)
	.align		4
.L_6:
        /*001c*/ 	.word	index@(triton_poi_fused__native_batch_norm_legit_no_training_cat_relu_53)
        /*0020*/ 	.word	0x00000000


	//----- nvinfo : EIATTR_MIN_STACK_SIZE
	.align		4
.L_7:
        /*0024*/ 	.byte	0x04, 0x12
        /*0026*/ 	.short	(.L_9 - .L_8)
	.align		4
.L_8:
        /*0028*/ 	.word	index@(triton_poi_fused__native_batch_norm_legit_no_training_cat_relu_53)
        /*002c*/ 	.word	0x00000000
.L_9:


//--------------------- .nv.info.triton_poi_fused__native_batch_norm_legit_no_training_cat_relu_53 --------------------------
	.section	.nv.info.triton_poi_fused__native_batch_norm_legit_no_training_cat_relu_53,"",@"SHT_CUDA_INFO"
	.sectionflags	@""
	.align	4


	//----- nvinfo : EIATTR_CUDA_API_VERSION
	.align		4
        /*0000*/ 	.byte	0x04, 0x37
        /*0002*/ 	.short	(.L_11 - .L_10)
.L_10:
        /*0004*/ 	.word	0x0000007c


	//----- nvinfo : EIATTR_KPARAM_INFO
	.align		4
.L_11:
        /*0008*/ 	.byte	0x04, 0x17
        /*000a*/ 	.short	(.L_13 - .L_12)
.L_12:
        /*000c*/ 	.word	0x00000000
        /*0010*/ 	.short	0x0009
        /*0012*/ 	.short	0x0048
        /*0014*/ 	.byte	0x00, 0xf0, 0x11, 0x00


	//----- nvinfo : EIATTR_KPARAM_INFO
	.align		4
.L_13:
        /*0018*/ 	.byte	0x04, 0x17
        /*001a*/ 	.short	(.L_15 - .L_14)
.L_14:
        /*001c*/ 	.word	0x00000000
        /*0020*/ 	.short	0x0008
        /*0022*/ 	.short	0x0040
        /*0024*/ 	.byte	0x00, 0xf4, 0x21, 0x00


	//----- nvinfo : EIATTR_KPARAM_INFO
	.align		4
.L_15:
        /*0028*/ 	.byte	0x04, 0x17
        /*002a*/ 	.short	(.L_17 - .L_16)
.L_16:
        /*002c*/ 	.word	0x00000000
        /*0030*/ 	.short	0x0007
        /*0032*/ 	.short	0x0038
        /*0034*/ 	.byte	0x00, 0xf4, 0x21, 0x00


	//----- nvinfo : EIATTR_KPARAM_INFO
	.align		4
.L_17:
        /*0038*/ 	.byte	0x04, 0x17
        /*003a*/ 	.short	(.L_19 - .L_18)
.L_18:
        /*003c*/ 	.word	0x00000000
        /*0040*/ 	.short	0x0006
        /*0042*/ 	.short	0x0030
        /*0044*/ 	.byte	0x00, 0xf4, 0x21, 0x00


	//----- nvinfo : EIATTR_KPARAM_INFO
	.align		4
.L_19:
        /*0048*/ 	.byte	0x04, 0x17
        /*004a*/ 	.short	(.L_21 - .L_20)
.L_20:
        /*004c*/ 	.word	0x00000000
        /*0050*/ 	.short	0x0005
        /*0052*/ 	.short	0x0028
        /*0054*/ 	.byte	0x00, 0xf4, 0x21, 0x00


	//----- nvinfo : EIATTR_KPARAM_INFO
	.align		4
.L_21:
        /*0058*/ 	.byte	0x04, 0x17
        /*005a*/ 	.short	(.L_23 - .L_22)
.L_22:
        /*005c*/ 	.word	0x00000000
        /*0060*/ 	.short	0x0004
        /*0062*/ 	.short	0x0020
        /*0064*/ 	.byte	0x00, 0xf4, 0x21, 0x00


	//----- nvinfo : EIATTR_KPARAM_INFO
	.align		4
.L_23:
        /*0068*/ 	.byte	0x04, 0x17
        /*006a*/ 	.short	(.L_25 - .L_24)
.L_24:
        /*006c*/ 	.word	0x00000000
        /*0070*/ 	.short	0x0003
        /*0072*/ 	.short	0x0018
        /*0074*/ 	.byte	0x00, 0xf4, 0x21, 0x00


	//----- nvinfo : EIATTR_KPARAM_INFO
	.align		4
.L_25:
        /*0078*/ 	.byte	0x04, 0x17
        /*007a*/ 	.short	(.L_27 - .L_26)
.L_26:
        /*007c*/ 	.word	0x00000000
        /*0080*/ 	.short	0x0002
        /*0082*/ 	.short	0x0010
        /*0084*/ 	.byte	0x00, 0xf4, 0x21, 0x00


	//----- nvinfo : EIATTR_KPARAM_INFO
	.align		4
.L_27:
        /*0088*/ 	.byte	0x04, 0x17
        /*008a*/ 	.short	(.L_29 - .L_28)
.L_28:
        /*008c*/ 	.word	0x00000000
        /*0090*/ 	.short	0x0001
        /*0092*/ 	.short	0x0008
        /*0094*/ 	.byte	0x00, 0xf4, 0x21, 0x00


	//----- nvinfo : EIATTR_KPARAM_INFO
	.align		4
.L_29:
        /*0098*/ 	.byte	0x04, 0x17
        /*009a*/ 	.short	(.L_31 - .L_30)
.L_30:
        /*009c*/ 	.word	0x00000000
        /*00a0*/ 	.short	0x0000
        /*00a2*/ 	.short	0x0000
        /*00a4*/ 	.byte	0x00, 0xf4, 0x21, 0x00


	//----- nvinfo : EIATTR_SPARSE_MMA_MASK
	.align		4
.L_31:
        /*00a8*/ 	.byte	0x03, 0x50
        /*00aa*/ 	.short	0x0000


	//----- nvinfo : EIATTR_MAXREG_COUNT
	.align		4
        /*00ac*/ 	.byte	0x03, 0x1b
        /*00ae*/ 	.short	0x00ff


	//----- nvinfo : EIATTR_EXIT_INSTR_OFFSETS
	.align		4
        /*00b0*/ 	.byte	0x04, 0x1c
        /*00b2*/ 	.short	(.L_33 - .L_32)


	//   ....[0]....
.L_32:
        /*00b4*/ 	.word	0x00000910


	//----- nvinfo : EIATTR_REQNTID
	.align		4
.L_33:
        /*00b8*/ 	.byte	0x04, 0x10
        /*00ba*/ 	.short	(.L_35 - .L_34)
.L_34:
        /*00bc*/ 	.word	0x00000080
        /*00c0*/ 	.word	0x00000001
        /*00c4*/ 	.word	0x00000001


	//----- nvinfo : EIATTR_CBANK_PARAM_SIZE
	.align		4
.L_35:
        /*00c8*/ 	.byte	0x03, 0x19
        /*00ca*/ 	.short	0x004c


	//----- nvinfo : EIATTR_PARAM_CBANK
	.align		4
        /*00cc*/ 	.byte	0x04, 0x0a
        /*00ce*/ 	.short	(.L_37 - .L_36)
	.align		4
.L_36:
        /*00d0*/ 	.word	index@(.nv.constant0.triton_poi_fused__native_batch_norm_legit_no_training_cat_relu_53)
        /*00d4*/ 	.short	0x0210
        /*00d6*/ 	.short	0x004c


	//----- nvinfo : EIATTR_SW_WAR
	.align		4
.L_37:
        /*00d8*/ 	.byte	0x04, 0x36
        /*00da*/ 	.short	(.L_39 - .L_38)
.L_38:
        /*00dc*/ 	.word	0x00000008
.L_39:


//--------------------- .nv.callgraph             --------------------------
	.section	.nv.callgraph,"",@"SHT_CUDA_CALLGRAPH"
	.align	4
	.sectionentsize	8
	.align		4
        /*0000*/ 	.word	0x00000000
	.align		4
        /*0004*/ 	.word	0xffffffff
	.align		4
        /*0008*/ 	.word	0x00000000
	.align		4
        /*000c*/ 	.word	0xfffffffe
	.align		4
        /*0010*/ 	.word	0x00000000
	.align		4
        /*0014*/ 	.word	0xfffffffd
	.align		4
        /*0018*/ 	.word	0x00000000
	.align		4
        /*001c*/ 	.word	0xfffffffc


//--------------------- .nv.constant4             --------------------------
	.section	.nv.constant4,"a",@progbits
	.align	8
	.align		8
.nv.constant4:
        /*0000*/ 	.dword	_$_str
	.align		8
        /*0008*/ 	.dword	_$_str_$_2


//--------------------- .text.triton_poi_fused__native_batch_norm_legit_no_training_cat_relu_53 --------------------------
	.section	.text.triton_poi_fused__native_batch_norm_legit_no_training_cat_relu_53,"ax",@progbits
	.align	128
        .global         triton_poi_fused__native_batch_norm_legit_no_training_cat_relu_53
        .type           triton_poi_fused__native_batch_norm_legit_no_training_cat_relu_53,@function
        .size           triton_poi_fused__native_batch_norm_legit_no_training_cat_relu_53,(.L_x_1 - triton_poi_fused__native_batch_norm_legit_no_training_cat_relu_53)
        .other          triton_poi_fused__native_batch_norm_legit_no_training_cat_relu_53,@"STO_CUDA_ENTRY STV_DEFAULT"
triton_poi_fused__native_batch_norm_legit_no_training_cat_relu_53:
.text.triton_poi_fused__native_batch_norm_legit_no_training_cat_relu_53:
[----:B------:R-:W-:Y:S01]  /*0000*/  LDC R1, c[0x0][0x28] ;  /* 0x00000a00ff017b82 */ /* 0x000fe20000000800 */
[----:B------:R-:W1:Y:S07]  /*0010*/  S2R R0, SR_TID.X ;  /* 0x0000000000007919 */ /* 0x000e6e0000002100 */
[----:B------:R-:W2:Y:S01]  /*0020*/  LDC.64 R22, c[0x0][0x230] ;  /* 0x00008c00ff167b82 */ /* 0x000ea20000000a00 */
[----:B------:R-:W-:Y:S01]  /*0030*/  ULDC.64 UR4, c[0x0][0x208] ;  /* 0x0000820000047ab9 */ /* 0x000fe20000000a00 */
[----:B------:R-:W3:Y:S06]  /*0040*/  S2R R3, SR_CTAID.X ;  /* 0x0000000000037919 */ /* 0x000eec0000002500 */
[----:B------:R-:W4:Y:S01]  /*0050*/  LDC.64 R20, c[0x0][0x218] ;  /* 0x00008600ff147b82 */ /* 0x000f220000000a00 */
[----:B-1----:R-:W-:-:S05]  /*0060*/  IMAD.SHL.U32 R0, R0, 0x4, RZ ;  /* 0x0000000400007824 */ /* 0x002fca00078e00ff */
[----:B------:R-:W-:-:S05]  /*0070*/  LOP3.LUT R0, R0, 0x1fc, RZ, 0xc0, !PT ;  /* 0x000001fc00007812 */ /* 0x000fca00078ec0ff */
[----:B---3--:R-:W-:-:S05]  /*0080*/  IMAD R0, R3, 0x200, R0 ;  /* 0x0000020003007824 */ /* 0x008fca00078e0200 */
[----:B------:R-:W-:-:S05]  /*0090*/  SHF.R.S32.HI R28, RZ, 0x2, R0 ;  /* 0x00000002ff1c7819 */ /* 0x000fca0000011400 */
[----:B------:R-:W-:-:S05]  /*00a0*/  IMAD.HI R2, R28, 0x66666667, RZ ;  /* 0x666666671c027827 */ /* 0x000fca00078e02ff */
[----:B------:R-:W-:-:S04]  /*00b0*/  SHF.R.U32.HI R3, RZ, 0x1f, R2 ;  /* 0x0000001fff037819 */ /* 0x000fc80000011602 */
[----:B------:R-:W-:-:S05]  /*00c0*/  LEA.HI.SX32 R3, R2, R3, 0x16 ;  /* 0x0000000302037211 */ /* 0x000fca00078fb2ff */
[----:B------:R-:W-:Y:S02]  /*00d0*/  IMAD R28, R3, -0xa00, R28 ;  /* 0xfffff600031c7824 */ /* 0x000fe400078e021c */
[----:B------:R-:W1:Y:S02]  /*00e0*/  LDC.64 R2, c[0x0][0x210] ;  /* 0x00008400ff027b82 */ /* 0x000e640000000a00 */
[----:B--2---:R-:W-:-:S06]  /*00f0*/  IMAD.WIDE R22, R28, 0x4, R22 ;  /* 0x000000041c167825 */ /* 0x004fcc00078e0216 */
[----:B------:R2:W3:Y:S01]  /*0100*/  LDG.E.EL R22, desc[UR4][R22.64] ;  /* 0x0000000416167981 */ /* 0x0004e2000c2e1900 */
[----:B------:R-:W-:Y:S01]  /*0110*/  IMAD.HI R4, R0, 0x66666667, RZ ;  /* 0x6666666700047827 */ /* 0x000fe200078e02ff */
[----:B------:R-:W-:Y:S02]  /*0120*/  ISETP.GE.AND P0, PT, R28, 0x800, PT ;  /* 0x000008001c00780c */ /* 0x000fe40003f06270 */
[----:B------:R-:W-:Y:S02]  /*0130*/  CS2R R8, SRZ ;  /* 0x0000000000087805 */ /* 0x000fe4000001ff00 */
[----:B------:R-:W-:Y:S02]  /*0140*/  CS2R R6, SRZ ;  /* 0x0000000000067805 */ /* 0x000fe4000001ff00 */
[----:B------:R-:W-:Y:S02]  /*0150*/  CS2R R10, SRZ ;  /* 0x00000000000a7805 */ /* 0x000fe4000001ff00 */
[----:B------:R-:W-:-:S04]  /*0160*/  SHF.R.U32.HI R5, RZ, 0x1f, R4 ;  /* 0x0000001fff057819 */ /* 0x000fc80000011604 */
[----:B------:R-:W-:-:S05]  /*0170*/  LEA.HI.SX32 R13, R4, R5, 0x14 ;  /* 0x00000005040d7211 */ /* 0x000fca00078fa2ff */
[----:B------:R-:W-:-:S04]  /*0180*/  IMAD R4, R13, -0x2800, R0 ;  /* 0xffffd8000d047824 */ /* 0x000fc800078e0200 */
[----:B------:R-:W-:Y:S01]  /*0190*/  IMAD R25, R13, 0x2400, R4 ;  /* 0x000024000d197824 */ /* 0x000fe200078e0204 */
[----:B------:R-:W-:-:S03]  /*01a0*/  CS2R R4, SRZ ;  /* 0x0000000000047805 */ /* 0x000fc6000001ff00 */
[----:B-1----:R-:W-:-:S04]  /*01b0*/  IMAD.WIDE R2, R25, 0x4, R2 ;  /* 0x0000000419027825 */ /* 0x002fc800078e0202 */
[----:B------:R-:W-:Y:S01]  /*01c0*/  IMAD R25, R13, -0x200, R25 ;  /* 0xfffffe000d197824 */ /* 0x000fe200078e0219 */
[----:B------:R-:W5:Y:S03]  /*01d0*/  @!P0 LDG.E.128 R4, desc[UR4][R2.64] ;  /* 0x0000000402048981 */ /* 0x000f66000c1e1d00 */
[----:B----4-:R-:W-:-:S05]  /*01e0*/  IMAD.WIDE R16, R25, 0x4, R20 ;  /* 0x0000000419107825 */ /* 0x010fca00078e0214 */
[----:B------:R1:W4:Y:S01]  /*01f0*/  @!P0 LDG.E.128 R8, desc[UR4][R16.64] ;  /* 0x0000000410088981 */ /* 0x000322000c1e1d00 */
[C---:B------:R-:W-:Y:S02]  /*0200*/  LOP3.LUT R12, R28.reuse, 0xffffff00, RZ, 0xc0, !PT ;  /* 0xffffff001c0c7812 */ /* 0x040fe400078ec0ff */
[----:B------:R-:W-:Y:S01]  /*0210*/  LOP3.LUT R14, R28, 0xffffff80, RZ, 0xc0, !PT ;  /* 0xffffff801c0e7812 */ /* 0x000fe200078ec0ff */
[----:B------:R-:W-:Y:S01]  /*0220*/  IMAD R24, R13, 0x880, R28 ;  /* 0x000008800d187824 */ /* 0x000fe200078e021c */
[----:B------:R-:W-:Y:S02]  /*0230*/  ISETP.NE.AND P2, PT, R12, 0x800, PT ;  /* 0x000008000c00780c */ /* 0x000fe40003f45270 */
[----:B------:R-:W-:Y:S01]  /*0240*/  ISETP.NE.AND P1, PT, R14, 0x900, PT ;  /* 0x000009000e00780c */ /* 0x000fe20003f25270 */
[----:B------:R-:W-:Y:S02]  /*0250*/  IMAD.SHL.U32 R24, R24, 0x4, RZ ;  /* 0x0000000418187824 */ /* 0x000fe400078e00ff */
[----:B--2---:R-:W-:Y:S01]  /*0260*/  IMAD.MOV.U32 R23, RZ, RZ, 0x3e800000 ;  /* 0x3e800000ff177424 */ /* 0x004fe200078e00ff */
[----:B------:R-:W-:-:S02]  /*0270*/  CS2R R12, SRZ ;  /* 0x00000000000c7805 */ /* 0x000fc4000001ff00 */
[----:B------:R-:W-:Y:S02]  /*0280*/  CS2R R14, SRZ ;  /* 0x00000000000e7805 */ /* 0x000fe4000001ff00 */
[----:B-1----:R-:W-:Y:S02]  /*0290*/  CS2R R16, SRZ ;  /* 0x0000000000107805 */ /* 0x002fe4000001ff00 */
[----:B------:R-:W-:Y:S01]  /*02a0*/  CS2R R18, SRZ ;  /* 0x0000000000127805 */ /* 0x000fe2000001ff00 */
[----:B------:R-:W-:Y:S01]  /*02b0*/  IMAD.WIDE R20, R24, 0x4, R20 ;  /* 0x0000000418147825 */ /* 0x000fe200078e0214 */
[----:B------:R5:W2:Y:S04]  /*02c0*/  @!P2 LDG.E.128 R12, desc[UR4][R2.64] ;  /* 0x00000004020ca981 */ /* 0x000aa8000c1e1d00 */
[----:B------:R4:W2:Y:S01]  /*02d0*/  @!P1 LDG.E.128 R16, desc[UR4][R20.64+-0x1000] ;  /* 0xfff0000414109981 */ /* 0x0008a2000c1e1d00 */
[----:B------:R-:W-:Y:S01]  /*02e0*/  ISETP.GE.AND P6, PT, R28, 0x900, PT ;  /* 0x000009001c00780c */ /* 0x000fe20003fc6270 */
[----:B---3--:R-:W-:-:S04]  /*02f0*/  FADD R22, R22, 0.0010000000474974513054 ;  /* 0x3a83126f16167421 */ /* 0x008fc80000000000 */
[----:B------:R-:W1:Y:S02]  /*0300*/  MUFU.SQRT R26, R22 ;  /* 0x00000016001a7308 */ /* 0x000e640000002000 */
[C---:B-1----:R-:W-:Y:S02]  /*0310*/  FSETP.GT.AND P3, PT, R26.reuse, 8.50705917302346158658e+37, PT ;  /* 0x7e8000001a00780b */ /* 0x042fe40003f64000 */
[----:B------:R-:W-:-:S11]  /*0320*/  FSETP.GEU.AND P4, PT, R26, 1.175494350822287508e-38, PT ;  /* 0x008000001a00780b */ /* 0x000fd60003f8e000 */
[----:B------:R-:W-:-:S04]  /*0330*/  @P3 FMUL R26, R26, 0.25 ;  /* 0x3e8000001a1a3820 */ /* 0x000fc80000400000 */
[----:B------:R-:W-:Y:S01]  /*0340*/  @!P4 FMUL R26, R26, 16777216 ;  /* 0x4b8000001a1ac820 */ /* 0x000fe20000400000 */
[----:B------:R-:W-:-:S05]  /*0350*/  FSEL R23, R23, 1, P3 ;  /* 0x3f80000017177808 */ /* 0x000fca0001800000 */
[----:B------:R-:W1:Y:S01]  /*0360*/  MUFU.RCP R26, R26 ;  /* 0x0000001a001a7308 */ /* 0x000e620000001000 */
[----:B-----5:R-:W-:Y:S01]  /*0370*/  SEL R3, R7, RZ, !P0 ;  /* 0x000000ff07037207 */ /* 0x020fe20004000000 */
[----:B------:R-:W-:Y:S01]  /*0380*/  @!P4 FMUL R23, R23, 16777216 ;  /* 0x4b8000001717c820 */ /* 0x000fe20000400000 */
[----:B----4-:R-:W-:Y:S02]  /*0390*/  SEL R20, R11, RZ, !P0 ;  /* 0x000000ff0b147207 */ /* 0x010fe40004000000 */
[----:B------:R-:W-:Y:S02]  /*03a0*/  SEL R7, R10, RZ, !P0 ;  /* 0x000000ff0a077207 */ /* 0x000fe40004000000 */
[----:B------:R-:W-:Y:S01]  /*03b0*/  SEL R5, R5, RZ, !P0 ;  /* 0x000000ff05057207 */ /* 0x000fe20004000000 */
[----:B------:R-:W-:Y:S01]  /*03c0*/  FADD R3, R3, R20 ;  /* 0x0000001403037221 */ /* 0x000fe20000000000 */
[----:B------:R-:W3:Y:S01]  /*03d0*/  LDC.64 R10, c[0x0][0x240] ;  /* 0x00009000ff0a7b82 */ /* 0x000ee20000000a00 */
[----:B-1----:R-:W-:Y:S01]  /*03e0*/  FMUL R2, R26, R23 ;  /* 0x000000171a027220 */ /* 0x002fe20000400000 */
[----:B------:R-:W-:-:S06]  /*03f0*/  SEL R26, R9, RZ, !P0 ;  /* 0x000000ff091a7207 */ /* 0x000fcc0004000000 */
[----:B------:R-:W1:Y:S08]  /*0400*/  LDC.64 R22, c[0x0][0x228] ;  /* 0x00008a00ff167b82 */ /* 0x000e700000000a00 */
[----:B------:R-:W4:Y:S01]  /*0410*/  LDC.64 R20, c[0x0][0x238] ;  /* 0x00008e00ff147b82 */ /* 0x000f220000000a00 */
[----:B------:R-:W-:-:S07]  /*0420*/  FADD R5, R5, R26 ;  /* 0x0000001a05057221 */ /* 0x000fce0000000000 */
[----:B------:R-:W5:Y:S01]  /*0430*/  LDC.64 R26, c[0x0][0x220] ;  /* 0x00008800ff1a7b82 */ /* 0x000f620000000a00 */
[----:B------:R-:W-:Y:S02]  /*0440*/  SEL R6, R6, RZ, !P0 ;  /* 0x000000ff06067207 */ /* 0x000fe40004000000 */
[----:B------:R-:W-:-:S03]  /*0450*/  ISETP.GT.AND P3, PT, R28, 0x97f, PT ;  /* 0x0000097f1c00780c */ /* 0x000fc60003f64270 */
[----:B------:R-:W-:Y:S01]  /*0460*/  FADD R6, R6, R7 ;  /* 0x0000000706067221 */ /* 0x000fe20000000000 */
[C---:B------:R-:W-:Y:S01]  /*0470*/  VIADD R7, R28.reuse, 0xfffff800 ;  /* 0xfffff8001c077836 */ /* 0x040fe20000000000 */
[C---:B------:R-:W-:Y:S01]  /*0480*/  ISETP.GE.AND P4, PT, R28.reuse, 0x980, PT ;  /* 0x000009801c00780c */ /* 0x040fe20003f86270 */
[----:B-1----:R-:W-:-:S03]  /*0490*/  IMAD.WIDE R22, R28, 0x4, R22 ;  /* 0x000000041c167825 */ /* 0x002fc600078e0216 */
[----:B------:R-:W-:Y:S02]  /*04a0*/  ISETP.GE.U32.AND P5, PT, R7, 0x180, PT ;  /* 0x000001800700780c */ /* 0x000fe40003fa6070 */
[----:B------:R1:W2:Y:S01]  /*04b0*/  LDG.E.EL R7, desc[UR4][R22.64] ;  /* 0x0000000416077981 */ /* 0x0002a2000c2e1900 */
[----:B----4-:R-:W-:-:S04]  /*04c0*/  IMAD.WIDE R20, R28, 0x4, R20 ;  /* 0x000000041c147825 */ /* 0x010fc800078e0214 */
[----:B---3--:R-:W-:Y:S01]  /*04d0*/  IMAD.WIDE R28, R28, 0x4, R10 ;  /* 0x000000041c1c7825 */ /* 0x008fe200078e020a */
[----:B------:R3:W4:Y:S01]  /*04e0*/  LDG.E.EL R9, desc[UR4][R20.64] ;  /* 0x0000000414097981 */ /* 0x000722000c2e1900 */
[----:B-1----:R-:W-:-:S03]  /*04f0*/  CS2R R22, SRZ ;  /* 0x0000000000167805 */ /* 0x002fc6000001ff00 */
[----:B------:R1:W4:Y:S01]  /*0500*/  LDG.E.EL R10, desc[UR4][R28.64] ;  /* 0x000000041c0a7981 */ /* 0x000322000c2e1900 */
[----:B-----5:R-:W-:Y:S01]  /*0510*/  IMAD.WIDE R30, R25, 0x4, R26 ;  /* 0x00000004191e7825 */ /* 0x020fe200078e021a */
[----:B---3--:R-:W-:-:S03]  /*0520*/  CS2R R20, SRZ ;  /* 0x0000000000147805 */ /* 0x008fc6000001ff00 */
[----:B-1----:R-:W-:Y:S01]  /*0530*/  IMAD.WIDE R28, R24, 0x4, R26 ;  /* 0x00000004181c7825 */ /* 0x002fe200078e021a */
[----:B------:R-:W-:Y:S02]  /*0540*/  CS2R R24, SRZ ;  /* 0x0000000000187805 */ /* 0x000fe4000001ff00 */
[----:B------:R-:W-:Y:S02]  /*0550*/  CS2R R26, SRZ ;  /* 0x00000000001a7805 */ /* 0x000fe4000001ff00 */
[----:B------:R-:W3:Y:S04]  /*0560*/  @P3 LDG.E.128 R20, desc[UR4][R28.64+-0x1800] ;  /* 0xffe800041c143981 */ /* 0x000ee8000c1e1d00 */
[----:B------:R-:W5:Y:S01]  /*0570*/  @!P0 LDG.E.128 R24, desc[UR4][R30.64] ;  /* 0x000000041e188981 */ /* 0x000f62000c1e1d00 */
[----:B--2---:R-:W-:-:S02]  /*0580*/  SEL R15, R15, RZ, !P2 ;  /* 0x000000ff0f0f7207 */ /* 0x004fc40005000000 */
[----:B------:R-:W-:Y:S02]  /*0590*/  SEL R19, R19, RZ, !P1 ;  /* 0x000000ff13137207 */ /* 0x000fe40004800000 */
[----:B------:R-:W-:Y:S02]  /*05a0*/  SEL R13, R13, RZ, !P2 ;  /* 0x000000ff0d0d7207 */ /* 0x000fe40005000000 */
[----:B------:R-:W-:Y:S02]  /*05b0*/  SEL R17, R17, RZ, !P1 ;  /* 0x000000ff11117207 */ /* 0x000fe40004800000 */
[----:B------:R-:W-:Y:S02]  /*05c0*/  SEL R11, R15, R19, !P6 ;  /* 0x000000130f0b7207 */ /* 0x000fe40007000000 */
[----:B------:R-:W-:Y:S02]  /*05d0*/  SEL R15, R4, RZ, !P0 ;  /* 0x000000ff040f7207 */ /* 0x000fe40004000000 */
[----:B------:R-:W-:-:S02]  /*05e0*/  SEL R13, R13, R17, !P6 ;  /* 0x000000110d0d7207 */ /* 0x000fc40007000000 */
[----:B------:R-:W-:Y:S02]  /*05f0*/  SEL R4, R14, RZ, !P2 ;  /* 0x000000ff0e047207 */ /* 0x000fe40005000000 */
[----:B------:R-:W-:Y:S02]  /*0600*/  SEL R19, R18, RZ, !P1 ;  /* 0x000000ff12137207 */ /* 0x000fe40004800000 */
[----:B------:R-:W-:Y:S02]  /*0610*/  SEL R17, R16, RZ, !P1 ;  /* 0x000000ff10117207 */ /* 0x000fe40004800000 */
[----:B------:R-:W-:Y:S02]  /*0620*/  SEL R8, R8, RZ, !P0 ;  /* 0x000000ff08087207 */ /* 0x000fe40004000000 */
[----:B------:R-:W-:Y:S02]  /*0630*/  SEL R12, R12, RZ, !P2 ;  /* 0x000000ff0c0c7207 */ /* 0x000fe40005000000 */
[----:B------:R-:W-:Y:S01]  /*0640*/  SEL R4, R4, R19, !P6 ;  /* 0x0000001304047207 */ /* 0x000fe20007000000 */
[----:B------:R-:W-:Y:S01]  /*0650*/  FADD R8, R15, R8 ;  /* 0x000000080f087221 */ /* 0x000fe20000000000 */
[----:B------:R-:W-:-:S02]  /*0660*/  SEL R14, R12, R17, !P6 ;  /* 0x000000110c0e7207 */ /* 0x000fc40007000000 */
[----:B------:R-:W1:Y:S02]  /*0670*/  LDC.64 R16, c[0x0][0x248] ;  /* 0x00009200ff107b82 */ /* 0x000e640000000a00 */
[----:B-1----:R-:W-:Y:S01]  /*0680*/  IMAD.WIDE R16, R0, 0x4, R16 ;  /* 0x0000000400107825 */ /* 0x002fe200078e0210 */
[----:B---3--:R-:W-:Y:S02]  /*0690*/  SEL R23, R23, RZ, P3 ;  /* 0x000000ff17177207 */ /* 0x008fe40001800000 */
[----:B------:R-:W-:Y:S02]  /*06a0*/  @!P4 FSEL R23, R11, RZ, !P5 ;  /* 0x000000ff0b17c208 */ /* 0x000fe40006800000 */
[----:B-----5:R-:W-:Y:S02]  /*06b0*/  SEL R11, R24, RZ, !P0 ;  /* 0x000000ff180b7207 */ /* 0x020fe40004000000 */
[----:B------:R-:W-:Y:S02]  /*06c0*/  SEL R18, R27, RZ, !P0 ;  /* 0x000000ff1b127207 */ /* 0x000fe40004000000 */
[----:B------:R-:W-:-:S02]  /*06d0*/  SEL R24, R25, RZ, !P0 ;  /* 0x000000ff19187207 */ /* 0x000fc40004000000 */
[----:B------:R-:W-:Y:S02]  /*06e0*/  SEL R19, R26, RZ, !P0 ;  /* 0x000000ff1a137207 */ /* 0x000fe40004000000 */
[----:B------:R-:W-:Y:S02]  /*06f0*/  SEL R21, R21, RZ, P3 ;  /* 0x000000ff15157207 */ /* 0x000fe40001800000 */
[----:B------:R-:W-:Y:S02]  /*0700*/  @!P4 FSEL R21, R13, RZ, !P5 ;  /* 0x000000ff0d15c208 */ /* 0x000fe40006800000 */
[----:B------:R-:W1:Y:S01]  /*0710*/  LDC.64 R12, c[0x0][0x250] ;  /* 0x00009400ff0c7b82 */ /* 0x000e620000000a00 */
[----:B------:R-:W-:Y:S01]  /*0720*/  SEL R22, R22, RZ, P3 ;  /* 0x000000ff16167207 */ /* 0x000fe20001800000 */
[----:B------:R-:W-:Y:S01]  /*0730*/  @!P0 FADD R21, R24, R5 ;  /* 0x0000000518158221 */ /* 0x000fe20000000000 */
[----:B------:R-:W-:Y:S01]  /*0740*/  SEL R20, R20, RZ, P3 ;  /* 0x000000ff14147207 */ /* 0x000fe20001800000 */
[----:B------:R-:W-:Y:S01]  /*0750*/  @!P0 FADD R23, R18, R3 ;  /* 0x0000000312178221 */ /* 0x000fe20000000000 */
[----:B------:R-:W-:Y:S01]  /*0760*/  @!P4 FSEL R22, R4, RZ, !P5 ;  /* 0x000000ff0416c208 */ /* 0x000fe20006800000 */
[----:B------:R-:W-:Y:S01]  /*0770*/  @!P0 FADD R22, R19, R6 ;  /* 0x0000000613168221 */ /* 0x000fe20000000000 */
[----:B------:R-:W-:Y:S01]  /*0780*/  @!P4 FSEL R20, R14, RZ, !P5 ;  /* 0x000000ff0e14c208 */ /* 0x000fe20006800000 */
[----:B------:R-:W-:Y:S01]  /*0790*/  @!P0 FADD R20, R11, R8 ;  /* 0x000000080b148221 */ /* 0x000fe20000000000 */
[C---:B------:R-:W-:Y:S01]  /*07a0*/  FADD R3, -R7.reuse, R21 ;  /* 0x0000001507037221 */ /* 0x040fe20000000100 */
[C---:B------:R-:W-:Y:S01]  /*07b0*/  FADD R11, -R7.reuse, R23 ;  /* 0x00000017070b7221 */ /* 0x040fe20000000100 */
[C---:B------:R-:W-:Y:S01]  /*07c0*/  FADD R5, -R7.reuse, R22 ;  /* 0x0000001607057221 */ /* 0x040fe20000000100 */
[----:B------:R-:W-:Y:S01]  /*07d0*/  FADD R7, -R7, R20 ;  /* 0x0000001407077221 */ /* 0x000fe20000000100 */
[C---:B------:R-:W-:Y:S01]  /*07e0*/  FMUL R3, R2.reuse, R3 ;  /* 0x0000000302037220 */ /* 0x040fe20000400000 */
[C---:B------:R-:W-:Y:S01]  /*07f0*/  FMUL R11, R2.reuse, R11 ;  /* 0x0000000b020b7220 */ /* 0x040fe20000400000 */
[C---:B------:R-:W-:Y:S01]  /*0800*/  FMUL R5, R2.reuse, R5 ;  /* 0x0000000502057220 */ /* 0x040fe20000400000 */
[----:B------:R-:W-:Y:S01]  /*0810*/  FMUL R7, R2, R7 ;  /* 0x0000000702077220 */ /* 0x000fe20000400000 */
[C-C-:B----4-:R-:W-:Y:S01]  /*0820*/  FFMA R3, R9.reuse, R3, R10.reuse ;  /* 0x0000000309037223 */ /* 0x150fe2000000000a */
[C-C-:B------:R-:W-:Y:S01]  /*0830*/  FFMA R11, R9.reuse, R11, R10.reuse ;  /* 0x0000000b090b7223 */ /* 0x140fe2000000000a */
[C-C-:B------:R-:W-:Y:S01]  /*0840*/  FFMA R5, R9.reuse, R5, R10.reuse ;  /* 0x0000000509057223 */ /* 0x140fe2000000000a */
[----:B------:R-:W-:-:S02]  /*0850*/  FFMA R4, R9, R7, R10 ;  /* 0x0000000709047223 */ /* 0x000fc4000000000a */
[----:B------:R-:W-:Y:S02]  /*0860*/  FSETP.GEU.AND P2, PT, R3, RZ, PT ;  /* 0x000000ff0300720b */ /* 0x000fe40003f4e000 */
[----:B------:R-:W-:Y:S02]  /*0870*/  FSETP.GEU.AND P1, PT, R5, RZ, PT ;  /* 0x000000ff0500720b */ /* 0x000fe40003f2e000 */
[----:B------:R-:W-:Y:S02]  /*0880*/  FSETP.GEU.AND P0, PT, R11, RZ, PT ;  /* 0x000000ff0b00720b */ /* 0x000fe40003f0e000 */
[----:B------:R-:W-:Y:S01]  /*0890*/  FSETP.GEU.AND P3, PT, R4, RZ, PT ;  /* 0x000000ff0400720b */ /* 0x000fe20003f6e000 */
[----:B-1----:R-:W-:Y:S01]  /*08a0*/  IMAD.WIDE R12, R0, 0x4, R12 ;  /* 0x00000004000c7825 */ /* 0x002fe200078e020c */
[----:B------:R-:W-:Y:S02]  /*08b0*/  SEL R6, R5, RZ, P1 ;  /* 0x000000ff05067207 */ /* 0x000fe40000800000 */
[----:B------:R-:W-:-:S02]  /*08c0*/  SEL R7, R11, RZ, P0 ;  /* 0x000000ff0b077207 */ /* 0x000fc40000000000 */
[----:B------:R-:W-:Y:S02]  /*08d0*/  SEL R5, R3, RZ, P2 ;  /* 0x000000ff03057207 */ /* 0x000fe40001000000 */
[----:B------:R-:W-:Y:S01]  /*08e0*/  SEL R4, R4, RZ, P3 ;  /* 0x000000ff04047207 */ /* 0x000fe20001800000 */
[----:B------:R-:W-:Y:S04]  /*08f0*/  STG.E.128 desc[UR4][R16.64], R20 ;  /* 0x0000001410007986 */ /* 0x000fe8000c101d04 */
[----:B------:R-:W-:Y:S01]  /*0900*/  STG.E.128 desc[UR4][R12.64], R4 ;  /* 0x000000040c007986 */ /* 0x000fe2000c101d04 */
[----:B------:R-:W-:Y:S05]  /*0910*/  EXIT ;  /* 0x000000000000794d */ /* 0x000fea0003800000 */
.L_x_0:
[----:B------:R-:W-:-:S00]  /*0920*/  BRA `(.L_x_0) ;  /* 0xfffffffc00fc7947 */ /* 0x000fc0000383ffff */
[----:B------:R-:W-:-:S00]  /*0930*/  NOP ;  /* 0x0000000000007918 */ /* 0x000fc00000000000 */
        /* <DEDUP_REMOVED lines=12> */
.L_x_1:


//--------------------- .nv.global.init           --------------------------
	.section	.nv.global.init,"aw",@progbits
.nv.global.init:
	.type		_$_str,@object
	.size		_$_str,(_$_str_$_2 - _$_str)
_$_str:
        /*0000*/ 	.byte	0x5f, 0x5f, 0x43, 0x55, 0x44, 0x41, 0x5f, 0x46, 0x54, 0x5a, 0x00
	.type		_$_str_$_2,@object
	.size		_$_str_$_2,(.L_1 - _$_str_$_2)
_$_str_$_2:
        /*000b*/ 	.byte	0x5f, 0x5f, 0x43, 0x55, 0x44, 0x41, 0x5f, 0x50, 0x52, 0x45, 0x43, 0x5f, 0x53, 0x51, 0x52, 0x54
        /*001b*/ 	.byte	0x00
.L_1:


//--------------------- .nv.constant0.triton_poi_fused__native_batch_norm_legit_no_training_cat_relu_53 --------------------------
	.section	.nv.constant0.triton_poi_fused__native_batch_norm_legit_no_training_cat_relu_53,"a",@progbits
	.sectionflags	@""
	.align	4
.nv.constant0.triton_poi_fused__native_batch_norm_legit_no_training_cat_relu_53:
	.zero		604
